	.headerflags	@"EF_CUDA_TEXMODE_UNIFIED EF_CUDA_64BIT_ADDRESS EF_CUDA_ACCELERATORS EF_CUDA_SM90 EF_CUDA_VIRTUAL_SM(EF_CUDA_SM90)"
	.elftype	@"ET_EXEC"


//--------------------- .nv.info                  --------------------------
	.section	.nv.info,"",@"SHT_CUDA_INFO"
	.align	4


	//----- nvinfo : EIATTR_REGCOUNT
	.align		4
        /*0000*/ 	.byte	0x04, 0x2f
        /*0002*/ 	.short	(.L_3 - .L_2)
	.align		4
.L_2:
        /*0004*/ 	.word	index@(triton_poi_fused__native_batch_norm_legit_no_training_relu_28)
        /*0008*/ 	.word	0x00000020


	//----- nvinfo : EIATTR_MIN_STACK_SIZE
	.align		4
.L_3:
        /*000c*/ 	.byte	0x04, 0x12
        /*000e*/ 	.short	(.L_5 - .L_4)
	.align		4
.L_4:
        /*0010*/ 	.word	index@(triton_poi_fused__native_batch_norm_legit_no_training_relu_28)
        /*0014*/ 	.word	0x00000000


	//----- nvinfo : EIATTR_FRAME_SIZE
	.align		4
.L_5:
        /*0018*/ 	.byte	0x04, 0x11
        /*001a*/ 	.short	(.L_7 - .L_6)
	.align		4
.L_6:
        /*001c*/ 	.word	index@(triton_poi_fused__native_batch_norm_legit_no_training_relu_28)
        /*0020*/ 	.word	0x00000000


	//----- nvinfo : EIATTR_MIN_STACK_SIZE
	.align		4
.L_7:
        /*0024*/ 	.byte	0x04, 0x12
        /*0026*/ 	.short	(.L_9 - .L_8)
	.align		4
.L_8:
        /*0028*/ 	.word	index@(triton_poi_fused__native_batch_norm_legit_no_training_relu_28)
        /*002c*/ 	.word	0x00000000
.L_9:


//--------------------- .nv.info.triton_poi_fused__native_batch_norm_legit_no_training_relu_28 --------------------------
	.section	.nv.info.triton_poi_fused__native_batch_norm_legit_no_training_relu_28,"",@"SHT_CUDA_INFO"
	.sectionflags	@""
	.align	4


	//----- nvinfo : EIATTR_CUDA_API_VERSION
	.align		4
        /*0000*/ 	.byte	0x04, 0x37
        /*0002*/ 	.short	(.L_11 - .L_10)
.L_10:
        /*0004*/ 	.word	0x0000007c


	//----- nvinfo : EIATTR_KPARAM_INFO
	.align		4
.L_11:
        /*0008*/ 	.byte	0x04, 0x17
        /*000a*/ 	.short	(.L_13 - .L_12)
.L_12:
        /*000c*/ 	.word	0x00000000
        /*0010*/ 	.short	0x0006
        /*0012*/ 	.short	0x0030
        /*0014*/ 	.byte	0x00, 0xf0, 0x11, 0x00


	//----- nvinfo : EIATTR_KPARAM_INFO
	.align		4
.L_13:
        /*0018*/ 	.byte	0x04, 0x17
        /*001a*/ 	.short	(.L_15 - .L_14)
.L_14:
        /*001c*/ 	.word	0x00000000
        /*0020*/ 	.short	0x0005
        /*0022*/ 	.short	0x0028
        /*0024*/ 	.byte	0x00, 0xf4, 0x21, 0x00


	//----- nvinfo : EIATTR_KPARAM_INFO
	.align		4
.L_15:
        /*0028*/ 	.byte	0x04, 0x17
        /*002a*/ 	.short	(.L_17 - .L_16)
.L_16:
        /*002c*/ 	.word	0x00000000
        /*0030*/ 	.short	0x0004
        /*0032*/ 	.short	0x0020
        /*0034*/ 	.byte	0x00, 0xf4, 0x21, 0x00


	//----- nvinfo : EIATTR_KPARAM_INFO
	.align		4
.L_17:
        /*0038*/ 	.byte	0x04, 0x17
        /*003a*/ 	.short	(.L_19 - .L_18)
.L_18:
        /*003c*/ 	.word	0x00000000
        /*0040*/ 	.short	0x0003
        /*0042*/ 	.short	0x0018
        /*0044*/ 	.byte	0x00, 0xf4, 0x21, 0x00


	//----- nvinfo : EIATTR_KPARAM_INFO
	.align		4
.L_19:
        /*0048*/ 	.byte	0x04, 0x17
        /*004a*/ 	.short	(.L_21 - .L_20)
.L_20:
        /*004c*/ 	.word	0x00000000
        /*0050*/ 	.short	0x0002
        /*0052*/ 	.short	0x0010
        /*0054*/ 	.byte	0x00, 0xf4, 0x21, 0x00


	//----- nvinfo : EIATTR_KPARAM_INFO
	.align		4
.L_21:
        /*0058*/ 	.byte	0x04, 0x17
        /*005a*/ 	.short	(.L_23 - .L_22)
.L_22:
        /*005c*/ 	.word	0x00000000
        /*0060*/ 	.short	0x0001
        /*0062*/ 	.short	0x0008
        /*0064*/ 	.byte	0x00, 0xf4, 0x21, 0x00


	//----- nvinfo : EIATTR_KPARAM_INFO
	.align		4
.L_23:
        /*0068*/ 	.byte	0x04, 0x17
        /*006a*/ 	.short	(.L_25 - .L_24)
.L_24:
        /*006c*/ 	.word	0x00000000
        /*0070*/ 	.short	0x0000
        /*0072*/ 	.short	0x0000
        /*0074*/ 	.byte	0x00, 0xf4, 0x21, 0x00


	//----- nvinfo : EIATTR_SPARSE_MMA_MASK
	.align		4
.L_25:
        /*0078*/ 	.byte	0x03, 0x50
        /*007a*/ 	.short	0x0000


	//----- nvinfo : EIATTR_MAXREG_COUNT
	.align		4
        /*007c*/ 	.byte	0x03, 0x1b
        /*007e*/ 	.short	0x00ff


	//----- nvinfo : EIATTR_EXIT_INSTR_OFFSETS
	.align		4
        /*0080*/ 	.byte	0x04, 0x1c
        /*0082*/ 	.short	(.L_27 - .L_26)


	//   ....[0]....
.L_26:
        /*0084*/ 	.word	0x000006e0


	//----- nvinfo : EIATTR_REQNTID
	.align		4
.L_27:
        /*0088*/ 	.byte	0x04, 0x10
        /*008a*/ 	.short	(.L_29 - .L_28)
.L_28:
        /*008c*/ 	.word	0x00000080
        /*0090*/ 	.word	0x00000001
        /*0094*/ 	.word	0x00000001


	//----- nvinfo : EIATTR_CBANK_PARAM_SIZE
	.align		4
.L_29:
        /*0098*/ 	.byte	0x03, 0x19
        /*009a*/ 	.short	0x0034


	//----- nvinfo : EIATTR_PARAM_CBANK
	.align		4
        /*009c*/ 	.byte	0x04, 0x0a
        /*009e*/ 	.short	(.L_31 - .L_30)
	.align		4
.L_30:
        /*00a0*/ 	.word	index@(.nv.constant0.triton_poi_fused__native_batch_norm_legit_no_training_relu_28)
        /*00a4*/ 	.short	0x0210
        /*00a6*/ 	.short	0x0034


	//----- nvinfo : EIATTR_SW_WAR
	.align		4
.L_31:
        /*00a8*/ 	.byte	0x04, 0x36
        /*00aa*/ 	.short	(.L_33 - .L_32)
.L_32:
        /*00ac*/ 	.word	0x00000008
.L_33:


//--------------------- .nv.callgraph             --------------------------
	.section	.nv.callgraph,"",@"SHT_CUDA_CALLGRAPH"
	.align	4
	.sectionentsize	8
	.align		4
        /*0000*/ 	.word	0x00000000
	.align		4
        /*0004*/ 	.word	0xffffffff
	.align		4
        /*0008*/ 	.word	0x00000000
	.align		4
        /*000c*/ 	.word	0xfffffffe
	.align		4
        /*0010*/ 	.word	0x00000000
	.align		4
        /*0014*/ 	.word	0xfffffffd
	.align		4
        /*0018*/ 	.word	0x00000000
	.align		4
        /*001c*/ 	.word	0xfffffffc


//--------------------- .nv.constant4             --------------------------
	.section	.nv.constant4,"a",@progbits
	.align	8
	.align		8
.nv.constant4:
        /*0000*/ 	.dword	_$_str
	.align		8
        /*0008*/ 	.dword	_$_str_$_2


//--------------------- .text.triton_poi_fused__native_batch_norm_legit_no_training_relu_28 --------------------------
	.section	.text.triton_poi_fused__native_batch_norm_legit_no_training_relu_28,"ax",@progbits
	.align	128
        .global         triton_poi_fused__native_batch_norm_legit_no_training_relu_28
        .type           triton_poi_fused__native_batch_norm_legit_no_training_relu_28,@function
        .size           triton_poi_fused__native_batch_norm_legit_no_training_relu_28,(.L_x_1 - triton_poi_fused__native_batch_norm_legit_no_training_relu_28)
        .other          triton_poi_fused__native_batch_norm_legit_no_training_relu_28,@"STO_CUDA_ENTRY STV_DEFAULT"
triton_poi_fused__native_batch_norm_legit_no_training_relu_28:
.text.triton_poi_fused__native_batch_norm_legit_no_training_relu_28:
[----:B------:R-:W-:Y:S01]  /*0000*/  LDC R1, c[0x0][0x28] ;  /* 0x00000a00ff017b82 */ /* 0x000fe20000000800 */
[----:B------:R-:W1:Y:S01]  /*0010*/  S2R R0, SR_TID.X ;  /* 0x0000000000007919 */ /* 0x000e620000002100 */
[----:B------:R-:W-:-:S06]  /*0020*/  ULDC.64 UR4, c[0x0][0x208] ;  /* 0x0000820000047ab9 */ /* 0x000fcc0000000a00 */
[----:B------:R-:W2:Y:S01]  /*0030*/  LDC.64 R16, c[0x0][0x218] ;  /* 0x00008600ff107b82 */ /* 0x000ea20000000a00 */
[----:B------:R-:W3:Y:S07]  /*0040*/  S2R R5, SR_CTAID.X ;  /* 0x0000000000057919 */ /* 0x000eee0000002500 */
[----:B------:R-:W4:Y:S08]  /*0050*/  LDC.64 R14, c[0x0][0x210] ;  /* 0x00008400ff0e7b82 */ /* 0x000f300000000a00 */
[----:B------:R-:W5:Y:S01]  /*0060*/  LDC.64 R12, c[0x0][0x230] ;  /* 0x00008c00ff0c7b82 */ /* 0x000f620000000a00 */
[----:B-1----:R-:W-:-:S02]  /*0070*/  SHF.L.U32 R0, R0, 0x2, RZ ;  /* 0x0000000200007819 */ /* 0x002fc400000006ff */
[----:B---3--:R-:W-:Y:S02]  /*0080*/  SHF.R.S32.HI R3, RZ, 0x15, R5 ;  /* 0x00000015ff037819 */ /* 0x008fe40000011405 */
[----:B------:R-:W-:Y:S02]  /*0090*/  LOP3.LUT R0, R0, 0x1fc, RZ, 0xc0, !PT ;  /* 0x000001fc00007812 */ /* 0x000fe400078ec0ff */
[----:B------:R-:W-:Y:S02]  /*00a0*/  SGXT R3, R3, 0x1 ;  /* 0x000000010303781a */ /* 0x000fe40000000200 */
[----:B------:R-:W-:-:S04]  /*00b0*/  LEA R18, R5, R0, 0xa ;  /* 0x0000000005127211 */ /* 0x000fc800078e50ff */
[----:B------:R-:W-:Y:S02]  /*00c0*/  LEA.HI R0, R3, R18, RZ, 0xa ;  /* 0x0000001203007211 */ /* 0x000fe400078f50ff */
[----:B------:R-:W1:Y:S02]  /*00d0*/  LDC.64 R2, c[0x0][0x220] ;  /* 0x00008800ff027b82 */ /* 0x000e640000000a00 */
[----:B------:R-:W-:Y:S02]  /*00e0*/  SHF.R.S32.HI R23, RZ, 0xa, R0 ;  /* 0x0000000aff177819 */ /* 0x000fe40000011400 */
[----:B------:R-:W-:-:S03]  /*00f0*/  IADD3 R0, R0, 0x200, RZ ;  /* 0x0000020000007810 */ /* 0x000fc60007ffe0ff */
[----:B------:R-:W-:Y:S01]  /*0100*/  IMAD.HI R4, R23, 0x66666667, RZ ;  /* 0x6666666717047827 */ /* 0x000fe200078e02ff */
[----:B------:R-:W-:-:S04]  /*0110*/  SHF.R.S32.HI R0, RZ, 0xa, R0 ;  /* 0x0000000aff007819 */ /* 0x000fc80000011400 */
[----:B------:R-:W-:Y:S01]  /*0120*/  SHF.R.U32.HI R5, RZ, 0x1f, R4 ;  /* 0x0000001fff057819 */ /* 0x000fe20000011604 */
[----:B------:R-:W-:-:S03]  /*0130*/  IMAD.HI R6, R0, 0x66666667, RZ ;  /* 0x6666666700067827 */ /* 0x000fc600078e02ff */
[----:B------:R-:W-:Y:S02]  /*0140*/  LEA.HI.SX32 R4, R4, R5, 0x1d ;  /* 0x0000000504047211 */ /* 0x000fe400078feaff */
[----:B------:R-:W-:-:S03]  /*0150*/  SHF.R.U32.HI R5, RZ, 0x1f, R6 ;  /* 0x0000001fff057819 */ /* 0x000fc60000011606 */
[----:B------:R-:W-:Y:S01]  /*0160*/  IMAD R23, R4, -0x14, R23 ;  /* 0xffffffec04177824 */ /* 0x000fe200078e0217 */
[----:B------:R-:W-:-:S03]  /*0170*/  LEA.HI.SX32 R5, R6, R5, 0x1d ;  /* 0x0000000506057211 */ /* 0x000fc600078feaff */
[----:B-1----:R-:W-:-:S04]  /*0180*/  IMAD.WIDE R8, R23, 0x4, R2 ;  /* 0x0000000417087825 */ /* 0x002fc800078e0202 */
[----:B------:R-:W-:Y:S01]  /*0190*/  IMAD R19, R5, -0x14, R0 ;  /* 0xffffffec05137824 */ /* 0x000fe200078e0200 */
[----:B------:R-:W3:Y:S03]  /*01a0*/  LDG.E.EL R20, desc[UR4][R8.64] ;  /* 0x0000000408147981 */ /* 0x000ee6000c2e1900 */
[----:B------:R-:W-:Y:S02]  /*01b0*/  IMAD.WIDE R10, R19, 0x4, R2 ;  /* 0x00000004130a7825 */ /* 0x000fe400078e0202 */
[----:B------:R-:W1:Y:S03]  /*01c0*/  LDC.64 R2, c[0x0][0x228] ;  /* 0x00008a00ff027b82 */ /* 0x000e660000000a00 */
[----:B------:R-:W3:Y:S01]  /*01d0*/  LDG.E.EL R21, desc[UR4][R10.64] ;  /* 0x000000040a157981 */ /* 0x000ee2000c2e1900 */
[----:B--2---:R-:W-:-:S04]  /*01e0*/  IMAD.WIDE R26, R23, 0x4, R16 ;  /* 0x00000004171a7825 */ /* 0x004fc800078e0210 */
[----:B----4-:R-:W-:Y:S01]  /*01f0*/  IMAD.WIDE R14, R18, 0x4, R14 ;  /* 0x00000004120e7825 */ /* 0x010fe200078e020e */
[----:B------:R-:W2:Y:S04]  /*0200*/  LDG.E.EL R0, desc[UR4][R26.64] ;  /* 0x000000041a007981 */ /* 0x000ea8000c2e1900 */
[----:B------:R-:W2:Y:S01]  /*0210*/  LDG.E.128 R4, desc[UR4][R14.64] ;  /* 0x000000040e047981 */ /* 0x000ea2000c1e1d00 */
[----:B------:R-:W-:-:S03]  /*0220*/  IMAD.WIDE R16, R19, 0x4, R16 ;  /* 0x0000000413107825 */ /* 0x000fc600078e0210 */
[----:B------:R-:W4:Y:S04]  /*0230*/  LDG.E.128 R8, desc[UR4][R14.64+0x800] ;  /* 0x000800040e087981 */ /* 0x000f28000c1e1d00 */
[----:B------:R-:W4:Y:S01]  /*0240*/  LDG.E.EL R16, desc[UR4][R16.64] ;  /* 0x0000000410107981 */ /* 0x000f22000c2e1900 */
[----:B01----:R-:W-:-:S04]  /*0250*/  IMAD.WIDE R24, R23, 0x4, R2 ;  /* 0x0000000417187825 */ /* 0x003fc800078e0202 */
[----:B-----5:R-:W-:Y:S02]  /*0260*/  IMAD.WIDE R22, R23, 0x4, R12 ;  /* 0x0000000417167825 */ /* 0x020fe400078e020c */
[----:B------:R-:W5:Y:S04]  /*0270*/  LDG.E.EL R24, desc[UR4][R24.64] ;  /* 0x0000000418187981 */ /* 0x000f68000c2e1900 */
[----:B------:R-:W5:Y:S01]  /*0280*/  LDG.E.EL R23, desc[UR4][R22.64] ;  /* 0x0000000416177981 */ /* 0x000f62000c2e1900 */
[----:B------:R-:W-:-:S04]  /*0290*/  IMAD.WIDE R2, R19, 0x4, R2 ;  /* 0x0000000413027825 */ /* 0x000fc800078e0202 */
[----:B------:R-:W-:Y:S02]  /*02a0*/  IMAD.WIDE R28, R19, 0x4, R12 ;  /* 0x00000004131c7825 */ /* 0x000fe400078e020c */
[----:B------:R0:W4:Y:S04]  /*02b0*/  LDG.E.EL R12, desc[UR4][R2.64] ;  /* 0x00000004020c7981 */ /* 0x000128000c2e1900 */
[----:B------:R-:W4:Y:S01]  /*02c0*/  LDG.E.EL R13, desc[UR4][R28.64] ;  /* 0x000000041c0d7981 */ /* 0x000f22000c2e1900 */
[----:B0-----:R-:W-:Y:S01]  /*02d0*/  HFMA2.MMA R3, -RZ, RZ, 1.625, 0 ;  /* 0x3e800000ff037435 */ /* 0x001fe200000001ff */
[----:B---3--:R-:W-:-:S04]  /*02e0*/  FADD R20, R20, 0.0010000000474974513054 ;  /* 0x3a83126f14147421 */ /* 0x008fc80000000000 */
[----:B------:R-:W0:Y:S01]  /*02f0*/  MUFU.SQRT R19, R20 ;  /* 0x0000001400137308 */ /* 0x000e220000002000 */
[----:B------:R-:W-:-:S07]  /*0300*/  FADD R21, R21, 0.0010000000474974513054 ;  /* 0x3a83126f15157421 */ /* 0x000fce0000000000 */
[----:B------:R-:W1:Y:S01]  /*0310*/  MUFU.SQRT R25, R21 ;  /* 0x0000001500197308 */ /* 0x000e620000002000 */
[C---:B0-----:R-:W-:Y:S02]  /*0320*/  FSETP.GT.AND P0, PT, R19.reuse, 8.50705917302346158658e+37, PT ;  /* 0x7e8000001300780b */ /* 0x041fe40003f04000 */
[----:B------:R-:W-:Y:S02]  /*0330*/  FSETP.GEU.AND P2, PT, R19, 1.175494350822287508e-38, PT ;  /* 0x008000001300780b */ /* 0x000fe40003f4e000 */
[C---:B-1----:R-:W-:Y:S02]  /*0340*/  FSETP.GT.AND P1, PT, R25.reuse, 8.50705917302346158658e+37, PT ;  /* 0x7e8000001900780b */ /* 0x042fe40003f24000 */
[----:B------:R-:W-:-:S07]  /*0350*/  FSETP.GEU.AND P3, PT, R25, 1.175494350822287508e-38, PT ;  /* 0x008000001900780b */ /* 0x000fce0003f6e000 */
[----:B------:R-:W-:-:S04]  /*0360*/  @P0 FMUL R19, R19, 0.25 ;  /* 0x3e80000013130820 */ /* 0x000fc80000400000 */
[----:B------:R-:W-:Y:S01]  /*0370*/  @!P2 FMUL R19, R19, 16777216 ;  /* 0x4b8000001313a820 */ /* 0x000fe20000400000 */
[----:B------:R-:W-:-:S05]  /*0380*/  @P1 FMUL R25, R25, 0.25 ;  /* 0x3e80000019191820 */ /* 0x000fca0000400000 */
[----:B------:R-:W0:Y:S01]  /*0390*/  MUFU.RCP R19, R19 ;  /* 0x0000001300137308 */ /* 0x000e220000001000 */
[----:B------:R-:W-:Y:S01]  /*03a0*/  @!P3 FMUL R25, R25, 16777216 ;  /* 0x4b8000001919b820 */ /* 0x000fe20000400000 */
[----:B------:R-:W-:-:S06]  /*03b0*/  FSEL R2, R3, 1, P0 ;  /* 0x3f80000003027808 */ /* 0x000fcc0000000000 */
[----:B------:R-:W1:Y:S01]  /*03c0*/  MUFU.RCP R14, R25 ;  /* 0x00000019000e7308 */ /* 0x000e620000001000 */
[----:B------:R-:W-:Y:S01]  /*03d0*/  FSEL R3, R3, 1, P1 ;  /* 0x3f80000003037808 */ /* 0x000fe20000800000 */
[----:B------:R-:W-:Y:S01]  /*03e0*/  @!P2 FMUL R2, R2, 16777216 ;  /* 0x4b8000000202a820 */ /* 0x000fe20000400000 */
[----:B--2---:R-:W-:-:S03]  /*03f0*/  FADD R4, R4, -R0 ;  /* 0x8000000004047221 */ /* 0x004fc60000000000 */
[----:B------:R-:W-:Y:S01]  /*0400*/  @!P3 FMUL R3, R3, 16777216 ;  /* 0x4b8000000303b820 */ /* 0x000fe20000400000 */
[----:B0-----:R-:W-:Y:S01]  /*0410*/  FMUL R15, R19, R2 ;  /* 0x00000002130f7220 */ /* 0x001fe20000400000 */
[--C-:B------:R-:W-:Y:S01]  /*0420*/  FADD R20, R5, -R0.reuse ;  /* 0x8000000005147221 */ /* 0x100fe20000000000 */
[--C-:B------:R-:W-:Y:S01]  /*0430*/  FADD R6, R6, -R0.reuse ;  /* 0x8000000006067221 */ /* 0x100fe20000000000 */
[----:B------:R-:W-:Y:S01]  /*0440*/  FADD R0, R7, -R0 ;  /* 0x8000000007007221 */ /* 0x000fe20000000000 */
[C---:B------:R-:W-:Y:S01]  /*0450*/  FMUL R5, R15.reuse, R4 ;  /* 0x000000040f057220 */ /* 0x040fe20000400000 */
[C---:B------:R-:W-:Y:S01]  /*0460*/  FMUL R4, R15.reuse, R20 ;  /* 0x000000140f047220 */ /* 0x040fe20000400000 */
[----:B-1----:R-:W-:Y:S02]  /*0470*/  FMUL R14, R14, R3 ;  /* 0x000000030e0e7220 */ /* 0x002fe40000400000 */
[----:B------:R-:W0:Y:S01]  /*0480*/  LDC.64 R2, c[0x0][0x238] ;  /* 0x00008e00ff027b82 */ /* 0x000e220000000a00 */
[C---:B------:R-:W-:Y:S01]  /*0490*/  FMUL R20, R15.reuse, R6 ;  /* 0x000000060f147220 */ /* 0x040fe20000400000 */
[----:B------:R-:W-:Y:S01]  /*04a0*/  FMUL R6, R15, R0 ;  /* 0x000000000f067220 */ /* 0x000fe20000400000 */
[--C-:B----4-:R-:W-:Y:S01]  /*04b0*/  FADD R7, R8, -R16.reuse ;  /* 0x8000001008077221 */ /* 0x110fe20000000000 */
[--C-:B------:R-:W-:Y:S01]  /*04c0*/  FADD R9, R9, -R16.reuse ;  /* 0x8000001009097221 */ /* 0x100fe20000000000 */
[--C-:B------:R-:W-:Y:S01]  /*04d0*/  FADD R15, R10, -R16.reuse ;  /* 0x800000100a0f7221 */ /* 0x100fe20000000000 */
[C-C-:B-----5:R-:W-:Y:S01]  /*04e0*/  FFMA R0, R24.reuse, R5, R23.reuse ;  /* 0x0000000518007223 */ /* 0x160fe20000000017 */
[----:B------:R-:W-:Y:S01]  /*04f0*/  FADD R11, R11, -R16 ;  /* 0x800000100b0b7221 */ /* 0x000fe20000000000 */
[C-C-:B------:R-:W-:Y:S01]  /*0500*/  FFMA R4, R24.reuse, R4, R23.reuse ;  /* 0x0000000418047223 */ /* 0x140fe20000000017 */
[C-C-:B------:R-:W-:Y:S01]  /*0510*/  FFMA R5, R24.reuse, R20, R23.reuse ;  /* 0x0000001418057223 */ /* 0x140fe20000000017 */
[----:B------:R-:W-:Y:S01]  /*0520*/  FFMA R23, R24, R6, R23 ;  /* 0x0000000618177223 */ /* 0x000fe20000000017 */
[C---:B------:R-:W-:Y:S01]  /*0530*/  FMUL R7, R14.reuse, R7 ;  /* 0x000000070e077220 */ /* 0x040fe20000400000 */
[C---:B------:R-:W-:Y:S01]  /*0540*/  FMUL R8, R14.reuse, R9 ;  /* 0x000000090e087220 */ /* 0x040fe20000400000 */
[C---:B------:R-:W-:Y:S01]  /*0550*/  FMUL R6, R14.reuse, R15 ;  /* 0x0000000f0e067220 */ /* 0x040fe20000400000 */
[----:B------:R-:W-:Y:S01]  /*0560*/  FMUL R14, R14, R11 ;  /* 0x0000000b0e0e7220 */ /* 0x000fe20000400000 */
[C-C-:B------:R-:W-:Y:S01]  /*0570*/  FFMA R9, R12.reuse, R7, R13.reuse ;  /* 0x000000070c097223 */ /* 0x140fe2000000000d */
[C-C-:B------:R-:W-:Y:S01]  /*0580*/  FFMA R8, R12.reuse, R8, R13.reuse ;  /* 0x000000080c087223 */ /* 0x140fe2000000000d */
[C-C-:B------:R-:W-:Y:S01]  /*0590*/  FFMA R10, R12.reuse, R6, R13.reuse ;  /* 0x000000060c0a7223 */ /* 0x140fe2000000000d */
[----:B------:R-:W-:Y:S01]  /*05a0*/  FFMA R14, R12, R14, R13 ;  /* 0x0000000e0c0e7223 */ /* 0x000fe2000000000d */
[----:B------:R-:W-:-:S02]  /*05b0*/  FSETP.GEU.AND P6, PT, R23, RZ, PT ;  /* 0x000000ff1700720b */ /* 0x000fc40003fce000 */
[----:B------:R-:W-:Y:S02]  /*05c0*/  FSETP.GEU.AND P0, PT, R5, RZ, PT ;  /* 0x000000ff0500720b */ /* 0x000fe40003f0e000 */
[----:B------:R-:W-:Y:S02]  /*05d0*/  FSETP.GEU.AND P1, PT, R4, RZ, PT ;  /* 0x000000ff0400720b */ /* 0x000fe40003f2e000 */
[----:B------:R-:W-:Y:S02]  /*05e0*/  FSETP.GEU.AND P3, PT, R14, RZ, PT ;  /* 0x000000ff0e00720b */ /* 0x000fe40003f6e000 */
[----:B------:R-:W-:Y:S02]  /*05f0*/  SEL R7, R23, RZ, P6 ;  /* 0x000000ff17077207 */ /* 0x000fe40003000000 */
[----:B------:R-:W-:Y:S02]  /*0600*/  FSETP.GEU.AND P2, PT, R0, RZ, PT ;  /* 0x000000ff0000720b */ /* 0x000fe40003f4e000 */
[----:B------:R-:W-:-:S02]  /*0610*/  FSETP.GEU.AND P4, PT, R10, RZ, PT ;  /* 0x000000ff0a00720b */ /* 0x000fc40003f8e000 */
[----:B------:R-:W-:Y:S02]  /*0620*/  FSETP.GEU.AND P5, PT, R9, RZ, PT ;  /* 0x000000ff0900720b */ /* 0x000fe40003fae000 */
[----:B------:R-:W-:Y:S02]  /*0630*/  FSETP.GEU.AND P6, PT, R8, RZ, PT ;  /* 0x000000ff0800720b */ /* 0x000fe40003fce000 */
[----:B------:R-:W-:Y:S01]  /*0640*/  SEL R6, R5, RZ, P0 ;  /* 0x000000ff05067207 */ /* 0x000fe20000000000 */
[----:B0-----:R-:W-:Y:S01]  /*0650*/  IMAD.WIDE R2, R18, 0x4, R2 ;  /* 0x0000000412027825 */ /* 0x001fe200078e0202 */
[----:B------:R-:W-:Y:S02]  /*0660*/  SEL R5, R4, RZ, P1 ;  /* 0x000000ff04057207 */ /* 0x000fe40000800000 */
[----:B------:R-:W-:Y:S02]  /*0670*/  SEL R15, R14, RZ, P3 ;  /* 0x000000ff0e0f7207 */ /* 0x000fe40001800000 */
[----:B------:R-:W-:-:S02]  /*0680*/  SEL R4, R0, RZ, P2 ;  /* 0x000000ff00047207 */ /* 0x000fc40001000000 */
[----:B------:R-:W-:Y:S02]  /*0690*/  SEL R14, R10, RZ, P4 ;  /* 0x000000ff0a0e7207 */ /* 0x000fe40002000000 */
[----:B------:R-:W-:Y:S02]  /*06a0*/  SEL R12, R9, RZ, P5 ;  /* 0x000000ff090c7207 */ /* 0x000fe40002800000 */
[----:B------:R-:W-:Y:S01]  /*06b0*/  SEL R13, R8, RZ, P6 ;  /* 0x000000ff080d7207 */ /* 0x000fe20003000000 */
[----:B------:R-:W-:Y:S04]  /*06c0*/  STG.E.128 desc[UR4][R2.64], R4 ;  /* 0x0000000402007986 */ /* 0x000fe8000c101d04 */
[----:B------:R-:W-:Y:S01]  /*06d0*/  STG.E.128 desc[UR4][R2.64+0x800], R12 ;  /* 0x0008000c02007986 */ /* 0x000fe2000c101d04 */
[----:B------:R-:W-:Y:S05]  /*06e0*/  EXIT ;  /* 0x000000000000794d */ /* 0x000fea0003800000 */
.L_x_0:
[----:B------:R-:W-:-:S00]  /*06f0*/  BRA `(.L_x_0) ;  /* 0xfffffffc00fc7947 */ /* 0x000fc0000383ffff */
[----:B------:R-:W-:-:S00]  /*0700*/  NOP ;  /* 0x0000000000007918 */ /* 0x000fc00000000000 */
[----:B------:R-:W-:-:S00]  /*0710*/  NOP ;  /* 0x0000000000007918 */ /* 0x000fc00000000000 */
[----:B------:R-:W-:-:S00]  /*0720*/  NOP ;  /* 0x0000000000007918 */ /* 0x000fc00000000000 */
[----:B------:R-:W-:-:S00]  /*0730*/  NOP ;  /* 0x0000000000007918 */ /* 0x000fc00000000000 */
[----:B------:R-:W-:-:S00]  /*0740*/  NOP ;  /* 0x0000000000007918 */ /* 0x000fc00000000000 */
[----:B------:R-:W-:-:S00]  /*0750*/  NOP ;  /* 0x0000000000007918 */ /* 0x000fc00000000000 */
[----:B------:R-:W-:-:S00]  /*0760*/  NOP ;  /* 0x0000000000007918 */ /* 0x000fc00000000000 */
[----:B------:R-:W-:-:S00]  /*0770*/  NOP ;  /* 0x0000000000007918 */ /* 0x000fc00000000000 */
.L_x_1:


//--------------------- .nv.global.init           --------------------------
	.section	.nv.global.init,"aw",@progbits
.nv.global.init:
	.type		_$_str,@object
	.size		_$_str,(_$_str_$_2 - _$_str)
_$_str:
        /*0000*/ 	.byte	0x5f, 0x5f, 0x43, 0x55, 0x44, 0x41, 0x5f, 0x46, 0x54, 0x5a, 0x00
	.type		_$_str_$_2,@object
	.size		_$_str_$_2,(.L_1 - _$_str_$_2)
_$_str_$_2:
        /*000b*/ 	.byte	0x5f, 0x5f, 0x43, 0x55, 0x44, 0x41, 0x5f, 0x50, 0x52, 0x45, 0x43, 0x5f, 0x53, 0x51, 0x52, 0x54
        /*001b*/ 	.byte	0x00
.L_1:


//--------------------- .nv.constant0.triton_poi_fused__native_batch_norm_legit_no_training_relu_28 --------------------------
	.section	.nv.constant0.triton_poi_fused__native_batch_norm_legit_no_training_relu_28,"a",@progbits
	.sectionflags	@""
	.align	4
.nv.constant0.triton_poi_fused__native_batch_norm_legit_no_training_relu_28:
	.zero		580
